//
// Generated by NVIDIA NVVM Compiler
//
// Compiler Build ID: CL-36424714
// Cuda compilation tools, release 13.0, V13.0.88
// Based on NVVM 20.0.0
//

.version 9.0
.target sm_100
.address_size 64

	// .globl	_Z20populate_first_arrayPj
.global .align 4 .b8 precalc_xorwow_matrix[102400];
.global .align 4 .b8 precalc_xorwow_offset_matrix[102400];
.global .align 4 .b8 mrg32k3aM1[2304];
.global .align 4 .b8 mrg32k3aM2[2304];
.global .align 4 .b8 mrg32k3aM1SubSeq[2016];
.global .align 4 .b8 mrg32k3aM2SubSeq[2016];
.global .align 4 .b8 mrg32k3aM1Seq[2304];
.global .align 4 .b8 mrg32k3aM2Seq[2304];
.const .align 8 .b8 __cr_lgamma_table[72];

.visible .entry _Z20populate_first_arrayPj(
	.param .u64 .ptr .align 1 _Z20populate_first_arrayPj_param_0
)
{
	.reg .b32 	%r<5>;
	.reg .b64 	%rd<5>;

	ld.param.u64 	%rd1, [_Z20populate_first_arrayPj_param_0];
	cvta.to.global.u64 	%rd2, %rd1;
	mov.u32 	%r1, %ctaid.x;
	mov.u32 	%r2, %ntid.x;
	mov.u32 	%r3, %tid.x;
	mad.lo.s32 	%r4, %r1, %r2, %r3;
	mul.wide.u32 	%rd3, %r4, 4;
	add.s64 	%rd4, %rd2, %rd3;
	st.global.u32 	[%rd4], %r4;
	ret;

}
	// .globl	_Z22normalize_second_arrayPj
.visible .entry _Z22normalize_second_arrayPj(
	.param .u64 .ptr .align 1 _Z22normalize_second_arrayPj_param_0
)
{
	.reg .b32 	%r<7>;
	.reg .b64 	%rd<5>;

	ld.param.u64 	%rd1, [_Z22normalize_second_arrayPj_param_0];
	cvta.to.global.u64 	%rd2, %rd1;
	mov.u32 	%r1, %ctaid.x;
	mov.u32 	%r2, %ntid.x;
	mov.u32 	%r3, %tid.x;
	mad.lo.s32 	%r4, %r1, %r2, %r3;
	mul.wide.u32 	%rd3, %r4, 4;
	add.s64 	%rd4, %rd2, %rd3;
	ld.global.u32 	%r5, [%rd4];
	and.b32  	%r6, %r5, 3;
	st.global.u32 	[%rd4], %r6;
	ret;

}
	// .globl	_Z3addPjS_S_
.visible .entry _Z3addPjS_S_(
	.param .u64 .ptr .align 1 _Z3addPjS_S__param_0,
	.param .u64 .ptr .align 1 _Z3addPjS_S__param_1,
	.param .u64 .ptr .align 1 _Z3addPjS_S__param_2
)
{
	.reg .b32 	%r<8>;
	.reg .b64 	%rd<11>;

	ld.param.u64 	%rd1, [_Z3addPjS_S__param_0];
	ld.param.u64 	%rd2, [_Z3addPjS_S__param_1];
	ld.param.u64 	%rd3, [_Z3addPjS_S__param_2];
	cvta.to.global.u64 	%rd4, %rd1;
	cvta.to.global.u64 	%rd5, %rd3;
	cvta.to.global.u64 	%rd6, %rd2;
	mov.u32 	%r1, %ctaid.x;
	mov.u32 	%r2, %ntid.x;
	mov.u32 	%r3, %tid.x;
	mad.lo.s32 	%r4, %r1, %r2, %r3;
	mul.wide.u32 	%rd7, %r4, 4;
	add.s64 	%rd8, %rd6, %rd7;
	ld.global.u32 	%r5, [%rd8];
	add.s64 	%rd9, %rd5, %rd7;
	ld.global.u32 	%r6, [%rd9];
	add.s32 	%r7, %r6, %r5;
	add.s64 	%rd10, %rd4, %rd7;
	st.global.u32 	[%rd10], %r7;
	ret;

}
	// .globl	_Z8subtractPjS_S_
.visible .entry _Z8subtractPjS_S_(
	.param .u64 .ptr .align 1 _Z8subtractPjS_S__param_0,
	.param .u64 .ptr .align 1 _Z8subtractPjS_S__param_1,
	.param .u64 .ptr .align 1 _Z8subtractPjS_S__param_2
)
{
	.reg .b32 	%r<8>;
	.reg .b64 	%rd<11>;

	ld.param.u64 	%rd1, [_Z8subtractPjS_S__param_0];
	ld.param.u64 	%rd2, [_Z8subtractPjS_S__param_1];
	ld.param.u64 	%rd3, [_Z8subtractPjS_S__param_2];
	cvta.to.global.u64 	%rd4, %rd1;
	cvta.to.global.u64 	%rd5, %rd3;
	cvta.to.global.u64 	%rd6, %rd2;
	mov.u32 	%r1, %ctaid.x;
	mov.u32 	%r2, %ntid.x;
	mov.u32 	%r3, %tid.x;
	mad.lo.s32 	%r4, %r1, %r2, %r3;
	mul.wide.u32 	%rd7, %r4, 4;
	add.s64 	%rd8, %rd6, %rd7;
	ld.global.u32 	%r5, [%rd8];
	add.s64 	%rd9, %rd5, %rd7;
	ld.global.u32 	%r6, [%rd9];
	sub.s32 	%r7, %r5, %r6;
	add.s64 	%rd10, %rd4, %rd7;
	st.global.u32 	[%rd10], %r7;
	ret;

}
	// .globl	_Z4multPjS_S_
.visible .entry _Z4multPjS_S_(
	.param .u64 .ptr .align 1 _Z4multPjS_S__param_0,
	.param .u64 .ptr .align 1 _Z4multPjS_S__param_1,
	.param .u64 .ptr .align 1 _Z4multPjS_S__param_2
)
{
	.reg .b32 	%r<8>;
	.reg .b64 	%rd<11>;

	ld.param.u64 	%rd1, [_Z4multPjS_S__param_0];
	ld.param.u64 	%rd2, [_Z4multPjS_S__param_1];
	ld.param.u64 	%rd3, [_Z4multPjS_S__param_2];
	cvta.to.global.u64 	%rd4, %rd1;
	cvta.to.global.u64 	%rd5, %rd3;
	cvta.to.global.u64 	%rd6, %rd2;
	mov.u32 	%r1, %ctaid.x;
	mov.u32 	%r2, %ntid.x;
	mov.u32 	%r3, %tid.x;
	mad.lo.s32 	%r4, %r1, %r2, %r3;
	mul.wide.u32 	%rd7, %r4, 4;
	add.s64 	%rd8, %rd6, %rd7;
	ld.global.u32 	%r5, [%rd8];
	add.s64 	%rd9, %rd5, %rd7;
	ld.global.u32 	%r6, [%rd9];
	mul.lo.s32 	%r7, %r6, %r5;
	add.s64 	%rd10, %rd4, %rd7;
	st.global.u32 	[%rd10], %r7;
	ret;

}
	// .globl	_Z3modPjS_S_
.visible .entry _Z3modPjS_S_(
	.param .u64 .ptr .align 1 _Z3modPjS_S__param_0,
	.param .u64 .ptr .align 1 _Z3modPjS_S__param_1,
	.param .u64 .ptr .align 1 _Z3modPjS_S__param_2
)
{
	.reg .b32 	%r<8>;
	.reg .b64 	%rd<11>;

	ld.param.u64 	%rd1, [_Z3modPjS_S__param_0];
	ld.param.u64 	%rd2, [_Z3modPjS_S__param_1];
	ld.param.u64 	%rd3, [_Z3modPjS_S__param_2];
	cvta.to.global.u64 	%rd4, %rd1;
	cvta.to.global.u64 	%rd5, %rd3;
	cvta.to.global.u64 	%rd6, %rd2;
	mov.u32 	%r1, %ctaid.x;
	mov.u32 	%r2, %ntid.x;
	mov.u32 	%r3, %tid.x;
	mad.lo.s32 	%r4, %r1, %r2, %r3;
	mul.wide.u32 	%rd7, %r4, 4;
	add.s64 	%rd8, %rd6, %rd7;
	ld.global.u32 	%r5, [%rd8];
	add.s64 	%rd9, %rd5, %rd7;
	ld.global.u32 	%r6, [%rd9];
	rem.u32 	%r7, %r5, %r6;
	add.s64 	%rd10, %rd4, %rd7;
	st.global.u32 	[%rd10], %r7;
	ret;

}


// ===== COMPILED SASS (sm_100) =====

	.target	sm_100

	.elftype	@"ET_EXEC"


//--------------------- .note.nv.tkinfo           --------------------------
	.section	.note.nv.tkinfo,"",@"SHT_NOTE"
	.sectionflags	@"SHF_NOTE_NV_TKINFO"
	.tkinfo
        /*0018*/ 	.word	0x00000002
        /*0030*/ 	.string	""
        /*0030*/ 	.string	"ptxas"
        /*0030*/ 	.string	"Cuda compilation tools, release 13.0, V13.0.88"
        /*0030*/ 	.string	"Build cuda_13.0.r13.0/compiler.36424714_0"
        /*0030*/ 	.string	"-arch sm_100 -m 64 "



//--------------------- .note.nv.cuinfo           --------------------------
	.section	.note.nv.cuinfo,"",@"SHT_NOTE"
	.sectionflags	@"SHF_NOTE_NV_CUINFO"
        /*0018*/ 	.short	0x0002
        /*001a*/ 	.short	0x0064
        /*001c*/ 	.short	0x0082
	.zero		2


//--------------------- .nv.info                  --------------------------
	.section	.nv.info,"",@"SHT_CUDA_INFO"
	.align	4


	//----- nvinfo : EIATTR_REGCOUNT
	.align		4
        /*0000*/ 	.byte	0x04, 0x2f
        /*0002*/ 	.short	(.L_10 - .L_9)
	.align		4
.L_9:
        /*0004*/ 	.word	index@(_Z20populate_first_arrayPj)
        /*0008*/ 	.word	0x00000008


	//----- nvinfo : EIATTR_FRAME_SIZE
	.align		4
.L_10:
        /*000c*/ 	.byte	0x04, 0x11
        /*000e*/ 	.short	(.L_12 - .L_11)
	.align		4
.L_11:
        /*0010*/ 	.word	index@(_Z20populate_first_arrayPj)
        /*0014*/ 	.word	0x00000000


	//----- nvinfo : EIATTR_REGCOUNT
	.align		4
.L_12:
        /*0018*/ 	.byte	0x04, 0x2f
        /*001a*/ 	.short	(.L_14 - .L_13)
	.align		4
.L_13:
        /*001c*/ 	.word	index@(_Z22normalize_second_arrayPj)
        /*0020*/ 	.word	0x00000008


	//----- nvinfo : EIATTR_FRAME_SIZE
	.align		4
.L_14:
        /*0024*/ 	.byte	0x04, 0x11
        /*0026*/ 	.short	(.L_16 - .L_15)
	.align		4
.L_15:
        /*0028*/ 	.word	index@(_Z22normalize_second_arrayPj)
        /*002c*/ 	.word	0x00000000


	//----- nvinfo : EIATTR_REGCOUNT
	.align		4
.L_16:
        /*0030*/ 	.byte	0x04, 0x2f
        /*0032*/ 	.short	(.L_18 - .L_17)
	.align		4
.L_17:
        /*0034*/ 	.word	index@(_Z3addPjS_S_)
        /*0038*/ 	.word	0x0000000c


	//----- nvinfo : EIATTR_FRAME_SIZE
	.align		4
.L_18:
        /*003c*/ 	.byte	0x04, 0x11
        /*003e*/ 	.short	(.L_20 - .L_19)
	.align		4
.L_19:
        /*0040*/ 	.word	index@(_Z3addPjS_S_)
        /*0044*/ 	.word	0x00000000


	//----- nvinfo : EIATTR_REGCOUNT
	.align		4
.L_20:
        /*0048*/ 	.byte	0x04, 0x2f
        /*004a*/ 	.short	(.L_22 - .L_21)
	.align		4
.L_21:
        /*004c*/ 	.word	index@(_Z8subtractPjS_S_)
        /*0050*/ 	.word	0x0000000c


	//----- nvinfo : EIATTR_FRAME_SIZE
	.align		4
.L_22:
        /*0054*/ 	.byte	0x04, 0x11
        /*0056*/ 	.short	(.L_24 - .L_23)
	.align		4
.L_23:
        /*0058*/ 	.word	index@(_Z8subtractPjS_S_)
        /*005c*/ 	.word	0x00000000


	//----- nvinfo : EIATTR_REGCOUNT
	.align		4
.L_24:
        /*0060*/ 	.byte	0x04, 0x2f
        /*0062*/ 	.short	(.L_26 - .L_25)
	.align		4
.L_25:
        /*0064*/ 	.word	index@(_Z4multPjS_S_)
        /*0068*/ 	.word	0x0000000c


	//----- nvinfo : EIATTR_FRAME_SIZE
	.align		4
.L_26:
        /*006c*/ 	.byte	0x04, 0x11
        /*006e*/ 	.short	(.L_28 - .L_27)
	.align		4
.L_27:
        /*0070*/ 	.word	index@(_Z4multPjS_S_)
        /*0074*/ 	.word	0x00000000


	//----- nvinfo : EIATTR_REGCOUNT
	.align		4
.L_28:
        /*0078*/ 	.byte	0x04, 0x2f
        /*007a*/ 	.short	(.L_30 - .L_29)
	.align		4
.L_29:
        /*007c*/ 	.word	index@(_Z3modPjS_S_)
        /*0080*/ 	.word	0x0000000e


	//----- nvinfo : EIATTR_FRAME_SIZE
	.align		4
.L_30:
        /*0084*/ 	.byte	0x04, 0x11
        /*0086*/ 	.short	(.L_32 - .L_31)
	.align		4
.L_31:
        /*0088*/ 	.word	index@(_Z3modPjS_S_)
        /*008c*/ 	.word	0x00000000


	//----- nvinfo : EIATTR_MIN_STACK_SIZE
	.align		4
.L_32:
        /*0090*/ 	.byte	0x04, 0x12
        /*0092*/ 	.short	(.L_34 - .L_33)
	.align		4
.L_33:
        /*0094*/ 	.word	index@(_Z3modPjS_S_)
        /*0098*/ 	.word	0x00000000


	//----- nvinfo : EIATTR_MIN_STACK_SIZE
	.align		4
.L_34:
        /*009c*/ 	.byte	0x04, 0x12
        /*009e*/ 	.short	(.L_36 - .L_35)
	.align		4
.L_35:
        /*00a0*/ 	.word	index@(_Z4multPjS_S_)
        /*00a4*/ 	.word	0x00000000


	//----- nvinfo : EIATTR_MIN_STACK_SIZE
	.align		4
.L_36:
        /*00a8*/ 	.byte	0x04, 0x12
        /*00aa*/ 	.short	(.L_38 - .L_37)
	.align		4
.L_37:
        /*00ac*/ 	.word	index@(_Z8subtractPjS_S_)
        /*00b0*/ 	.word	0x00000000


	//----- nvinfo : EIATTR_MIN_STACK_SIZE
	.align		4
.L_38:
        /*00b4*/ 	.byte	0x04, 0x12
        /*00b6*/ 	.short	(.L_40 - .L_39)
	.align		4
.L_39:
        /*00b8*/ 	.word	index@(_Z3addPjS_S_)
        /*00bc*/ 	.word	0x00000000


	//----- nvinfo : EIATTR_MIN_STACK_SIZE
	.align		4
.L_40:
        /*00c0*/ 	.byte	0x04, 0x12
        /*00c2*/ 	.short	(.L_42 - .L_41)
	.align		4
.L_41:
        /*00c4*/ 	.word	index@(_Z22normalize_second_arrayPj)
        /*00c8*/ 	.word	0x00000000


	//----- nvinfo : EIATTR_MIN_STACK_SIZE
	.align		4
.L_42:
        /*00cc*/ 	.byte	0x04, 0x12
        /*00ce*/ 	.short	(.L_44 - .L_43)
	.align		4
.L_43:
        /*00d0*/ 	.word	index@(_Z20populate_first_arrayPj)
        /*00d4*/ 	.word	0x00000000
.L_44:


//--------------------- .nv.compat                --------------------------
	.section	.nv.compat,"",@"SHT_CUDA_COMPAT_INFO"
	.align	4
        /*0000*/ 	.byte	0x02, 0x09, 0x00, 0x00, 0x02, 0x02, 0x01, 0x00, 0x02, 0x05, 0x05, 0x00, 0x03, 0x07, 0x01, 0x01
        /*0010*/ 	.byte	0x02, 0x03, 0x00, 0x00, 0x02, 0x06, 0x01, 0x00, 0x04, 0x0b, 0x08, 0x00, 0x09, 0x00, 0x00, 0x00
        /*0020*/ 	.byte	0x00, 0x00, 0x00, 0x00


//--------------------- .nv.info._Z3modPjS_S_     --------------------------
	.section	.nv.info._Z3modPjS_S_,"",@"SHT_CUDA_INFO"
	.sectionflags	@""
	.align	4


	//----- nvinfo : EIATTR_CUDA_API_VERSION
	.align		4
        /*0000*/ 	.byte	0x04, 0x37
        /*0002*/ 	.short	(.L_46 - .L_45)
.L_45:
        /*0004*/ 	.word	0x00000082


	//----- nvinfo : EIATTR_KPARAM_INFO
	.align		4
.L_46:
        /*0008*/ 	.byte	0x04, 0x17
        /*000a*/ 	.short	(.L_48 - .L_47)
.L_47:
        /*000c*/ 	.word	0x00000000
        /*0010*/ 	.short	0x0002
        /*0012*/ 	.short	0x0010
        /*0014*/ 	.byte	0x00, 0xf5, 0x21, 0x00


	//----- nvinfo : EIATTR_KPARAM_INFO
	.align		4
.L_48:
        /*0018*/ 	.byte	0x04, 0x17
        /*001a*/ 	.short	(.L_50 - .L_49)
.L_49:
        /*001c*/ 	.word	0x00000000
        /*0020*/ 	.short	0x0001
        /*0022*/ 	.short	0x0008
        /*0024*/ 	.byte	0x00, 0xf5, 0x21, 0x00


	//----- nvinfo : EIATTR_KPARAM_INFO
	.align		4
.L_50:
        /*0028*/ 	.byte	0x04, 0x17
        /*002a*/ 	.short	(.L_52 - .L_51)
.L_51:
        /*002c*/ 	.word	0x00000000
        /*0030*/ 	.short	0x0000
        /*0032*/ 	.short	0x0000
        /*0034*/ 	.byte	0x00, 0xf5, 0x21, 0x00


	//----- nvinfo : EIATTR_SPARSE_MMA_MASK
	.align		4
.L_52:
        /*0038*/ 	.byte	0x03, 0x50
        /*003a*/ 	.short	0x0000


	//----- nvinfo : EIATTR_MAXREG_COUNT
	.align		4
        /*003c*/ 	.byte	0x03, 0x1b
        /*003e*/ 	.short	0x00ff


	//----- nvinfo : EIATTR_MERCURY_ISA_VERSION
	.align		4
        /*0040*/ 	.byte	0x03, 0x5f
        /*0042*/ 	.short	0x0101


	//----- nvinfo : EIATTR_VRC_CTA_INIT_COUNT
	.align		4
        /*0044*/ 	.byte	0x02, 0x4a
	.zero		1
	.zero		1


	//----- nvinfo : EIATTR_EXIT_INSTR_OFFSETS
	.align		4
        /*0048*/ 	.byte	0x04, 0x1c
        /*004a*/ 	.short	(.L_54 - .L_53)


	//   ....[0]....
.L_53:
        /*004c*/ 	.word	0x00000200


	//----- nvinfo : EIATTR_CBANK_PARAM_SIZE
	.align		4
.L_54:
        /*0050*/ 	.byte	0x03, 0x19
        /*0052*/ 	.short	0x0018


	//----- nvinfo : EIATTR_PARAM_CBANK
	.align		4
        /*0054*/ 	.byte	0x04, 0x0a
        /*0056*/ 	.short	(.L_56 - .L_55)
	.align		4
.L_55:
        /*0058*/ 	.word	index@(.nv.constant0._Z3modPjS_S_)
        /*005c*/ 	.short	0x0380
        /*005e*/ 	.short	0x0018


	//----- nvinfo : EIATTR_SW_WAR
	.align		4
.L_56:
        /*0060*/ 	.byte	0x04, 0x36
        /*0062*/ 	.short	(.L_58 - .L_57)
.L_57:
        /*0064*/ 	.word	0x00000008
.L_58:


//--------------------- .nv.info._Z4multPjS_S_    --------------------------
	.section	.nv.info._Z4multPjS_S_,"",@"SHT_CUDA_INFO"
	.sectionflags	@""
	.align	4


	//----- nvinfo : EIATTR_CUDA_API_VERSION
	.align		4
        /*0000*/ 	.byte	0x04, 0x37
        /*0002*/ 	.short	(.L_60 - .L_59)
.L_59:
        /*0004*/ 	.word	0x00000082


	//----- nvinfo : EIATTR_KPARAM_INFO
	.align		4
.L_60:
        /*0008*/ 	.byte	0x04, 0x17
        /*000a*/ 	.short	(.L_62 - .L_61)
.L_61:
        /*000c*/ 	.word	0x00000000
        /*0010*/ 	.short	0x0002
        /*0012*/ 	.short	0x0010
        /*0014*/ 	.byte	0x00, 0xf5, 0x21, 0x00


	//----- nvinfo : EIATTR_KPARAM_INFO
	.align		4
.L_62:
        /*0018*/ 	.byte	0x04, 0x17
        /*001a*/ 	.short	(.L_64 - .L_63)
.L_63:
        /*001c*/ 	.word	0x00000000
        /*0020*/ 	.short	0x0001
        /*0022*/ 	.short	0x0008
        /*0024*/ 	.byte	0x00, 0xf5, 0x21, 0x00


	//----- nvinfo : EIATTR_KPARAM_INFO
	.align		4
.L_64:
        /*0028*/ 	.byte	0x04, 0x17
        /*002a*/ 	.short	(.L_66 - .L_65)
.L_65:
        /*002c*/ 	.word	0x00000000
        /*0030*/ 	.short	0x0000
        /*0032*/ 	.short	0x0000
        /*0034*/ 	.byte	0x00, 0xf5, 0x21, 0x00


	//----- nvinfo : EIATTR_SPARSE_MMA_MASK
	.align		4
.L_66:
        /*0038*/ 	.byte	0x03, 0x50
        /*003a*/ 	.short	0x0000


	//----- nvinfo : EIATTR_MAXREG_COUNT
	.align		4
        /*003c*/ 	.byte	0x03, 0x1b
        /*003e*/ 	.short	0x00ff


	//----- nvinfo : EIATTR_MERCURY_ISA_VERSION
	.align		4
        /*0040*/ 	.byte	0x03, 0x5f
        /*0042*/ 	.short	0x0101


	//----- nvinfo : EIATTR_VRC_CTA_INIT_COUNT
	.align		4
        /*0044*/ 	.byte	0x02, 0x4a
	.zero		1
	.zero		1


	//----- nvinfo : EIATTR_EXIT_INSTR_OFFSETS
	.align		4
        /*0048*/ 	.byte	0x04, 0x1c
        /*004a*/ 	.short	(.L_68 - .L_67)


	//   ....[0]....
.L_67:
        /*004c*/ 	.word	0x00000100


	//----- nvinfo : EIATTR_CBANK_PARAM_SIZE
	.align		4
.L_68:
        /*0050*/ 	.byte	0x03, 0x19
        /*0052*/ 	.short	0x0018


	//----- nvinfo : EIATTR_PARAM_CBANK
	.align		4
        /*0054*/ 	.byte	0x04, 0x0a
        /*0056*/ 	.short	(.L_70 - .L_69)
	.align		4
.L_69:
        /*0058*/ 	.word	index@(.nv.constant0._Z4multPjS_S_)
        /*005c*/ 	.short	0x0380
        /*005e*/ 	.short	0x0018


	//----- nvinfo : EIATTR_SW_WAR
	.align		4
.L_70:
        /*0060*/ 	.byte	0x04, 0x36
        /*0062*/ 	.short	(.L_72 - .L_71)
.L_71:
        /*0064*/ 	.word	0x00000008
.L_72:


//--------------------- .nv.info._Z8subtractPjS_S_ --------------------------
	.section	.nv.info._Z8subtractPjS_S_,"",@"SHT_CUDA_INFO"
	.sectionflags	@""
	.align	4


	//----- nvinfo : EIATTR_CUDA_API_VERSION
	.align		4
        /*0000*/ 	.byte	0x04, 0x37
        /*0002*/ 	.short	(.L_74 - .L_73)
.L_73:
        /*0004*/ 	.word	0x00000082


	//----- nvinfo : EIATTR_KPARAM_INFO
	.align		4
.L_74:
        /*0008*/ 	.byte	0x04, 0x17
        /*000a*/ 	.short	(.L_76 - .L_75)
.L_75:
        /*000c*/ 	.word	0x00000000
        /*0010*/ 	.short	0x0002
        /*0012*/ 	.short	0x0010
        /*0014*/ 	.byte	0x00, 0xf5, 0x21, 0x00


	//----- nvinfo : EIATTR_KPARAM_INFO
	.align		4
.L_76:
        /*0018*/ 	.byte	0x04, 0x17
        /*001a*/ 	.short	(.L_78 - .L_77)
.L_77:
        /*001c*/ 	.word	0x00000000
        /*0020*/ 	.short	0x0001
        /*0022*/ 	.short	0x0008
        /*0024*/ 	.byte	0x00, 0xf5, 0x21, 0x00


	//----- nvinfo : EIATTR_KPARAM_INFO
	.align		4
.L_78:
        /*0028*/ 	.byte	0x04, 0x17
        /*002a*/ 	.short	(.L_80 - .L_79)
.L_79:
        /*002c*/ 	.word	0x00000000
        /*0030*/ 	.short	0x0000
        /*0032*/ 	.short	0x0000
        /*0034*/ 	.byte	0x00, 0xf5, 0x21, 0x00


	//----- nvinfo : EIATTR_SPARSE_MMA_MASK
	.align		4
.L_80:
        /*0038*/ 	.byte	0x03, 0x50
        /*003a*/ 	.short	0x0000


	//----- nvinfo : EIATTR_MAXREG_COUNT
	.align		4
        /*003c*/ 	.byte	0x03, 0x1b
        /*003e*/ 	.short	0x00ff


	//----- nvinfo : EIATTR_MERCURY_ISA_VERSION
	.align		4
        /*0040*/ 	.byte	0x03, 0x5f
        /*0042*/ 	.short	0x0101


	//----- nvinfo : EIATTR_VRC_CTA_INIT_COUNT
	.align		4
        /*0044*/ 	.byte	0x02, 0x4a
	.zero		1
	.zero		1


	//----- nvinfo : EIATTR_EXIT_INSTR_OFFSETS
	.align		4
        /*0048*/ 	.byte	0x04, 0x1c
        /*004a*/ 	.short	(.L_82 - .L_81)


	//   ....[0]....
.L_81:
        /*004c*/ 	.word	0x00000100


	//----- nvinfo : EIATTR_CBANK_PARAM_SIZE
	.align		4
.L_82:
        /*0050*/ 	.byte	0x03, 0x19
        /*0052*/ 	.short	0x0018


	//----- nvinfo : EIATTR_PARAM_CBANK
	.align		4
        /*0054*/ 	.byte	0x04, 0x0a
        /*0056*/ 	.short	(.L_84 - .L_83)
	.align		4
.L_83:
        /*0058*/ 	.word	index@(.nv.constant0._Z8subtractPjS_S_)
        /*005c*/ 	.short	0x0380
        /*005e*/ 	.short	0x0018


	//----- nvinfo : EIATTR_SW_WAR
	.align		4
.L_84:
        /*0060*/ 	.byte	0x04, 0x36
        /*0062*/ 	.short	(.L_86 - .L_85)
.L_85:
        /*0064*/ 	.word	0x00000008
.L_86:


//--------------------- .nv.info._Z3addPjS_S_     --------------------------
	.section	.nv.info._Z3addPjS_S_,"",@"SHT_CUDA_INFO"
	.sectionflags	@""
	.align	4


	//----- nvinfo : EIATTR_CUDA_API_VERSION
	.align		4
        /*0000*/ 	.byte	0x04, 0x37
        /*0002*/ 	.short	(.L_88 - .L_87)
.L_87:
        /*0004*/ 	.word	0x00000082


	//----- nvinfo : EIATTR_KPARAM_INFO
	.align		4
.L_88:
        /*0008*/ 	.byte	0x04, 0x17
        /*000a*/ 	.short	(.L_90 - .L_89)
.L_89:
        /*000c*/ 	.word	0x00000000
        /*0010*/ 	.short	0x0002
        /*0012*/ 	.short	0x0010
        /*0014*/ 	.byte	0x00, 0xf5, 0x21, 0x00


	//----- nvinfo : EIATTR_KPARAM_INFO
	.align		4
.L_90:
        /*0018*/ 	.byte	0x04, 0x17
        /*001a*/ 	.short	(.L_92 - .L_91)
.L_91:
        /*001c*/ 	.word	0x00000000
        /*0020*/ 	.short	0x0001
        /*0022*/ 	.short	0x0008
        /*0024*/ 	.byte	0x00, 0xf5, 0x21, 0x00


	//----- nvinfo : EIATTR_KPARAM_INFO
	.align		4
.L_92:
        /*0028*/ 	.byte	0x04, 0x17
        /*002a*/ 	.short	(.L_94 - .L_93)
.L_93:
        /*002c*/ 	.word	0x00000000
        /*0030*/ 	.short	0x0000
        /*0032*/ 	.short	0x0000
        /*0034*/ 	.byte	0x00, 0xf5, 0x21, 0x00


	//----- nvinfo : EIATTR_SPARSE_MMA_MASK
	.align		4
.L_94:
        /*0038*/ 	.byte	0x03, 0x50
        /*003a*/ 	.short	0x0000


	//----- nvinfo : EIATTR_MAXREG_COUNT
	.align		4
        /*003c*/ 	.byte	0x03, 0x1b
        /*003e*/ 	.short	0x00ff


	//----- nvinfo : EIATTR_MERCURY_ISA_VERSION
	.align		4
        /*0040*/ 	.byte	0x03, 0x5f
        /*0042*/ 	.short	0x0101


	//----- nvinfo : EIATTR_VRC_CTA_INIT_COUNT
	.align		4
        /*0044*/ 	.byte	0x02, 0x4a
	.zero		1
	.zero		1


	//----- nvinfo : EIATTR_EXIT_INSTR_OFFSETS
	.align		4
        /*0048*/ 	.byte	0x04, 0x1c
        /*004a*/ 	.short	(.L_96 - .L_95)


	//   ....[0]....
.L_95:
        /*004c*/ 	.word	0x00000100


	//----- nvinfo : EIATTR_CBANK_PARAM_SIZE
	.align		4
.L_96:
        /*0050*/ 	.byte	0x03, 0x19
        /*0052*/ 	.short	0x0018


	//----- nvinfo : EIATTR_PARAM_CBANK
	.align		4
        /*0054*/ 	.byte	0x04, 0x0a
        /*0056*/ 	.short	(.L_98 - .L_97)
	.align		4
.L_97:
        /*0058*/ 	.word	index@(.nv.constant0._Z3addPjS_S_)
        /*005c*/ 	.short	0x0380
        /*005e*/ 	.short	0x0018


	//----- nvinfo : EIATTR_SW_WAR
	.align		4
.L_98:
        /*0060*/ 	.byte	0x04, 0x36
        /*0062*/ 	.short	(.L_100 - .L_99)
.L_99:
        /*0064*/ 	.word	0x00000008
.L_100:


//--------------------- .nv.info._Z22normalize_second_arrayPj --------------------------
	.section	.nv.info._Z22normalize_second_arrayPj,"",@"SHT_CUDA_INFO"
	.sectionflags	@""
	.align	4


	//----- nvinfo : EIATTR_CUDA_API_VERSION
	.align		4
        /*0000*/ 	.byte	0x04, 0x37
        /*0002*/ 	.short	(.L_102 - .L_101)
.L_101:
        /*0004*/ 	.word	0x00000082


	//----- nvinfo : EIATTR_KPARAM_INFO
	.align		4
.L_102:
        /*0008*/ 	.byte	0x04, 0x17
        /*000a*/ 	.short	(.L_104 - .L_103)
.L_103:
        /*000c*/ 	.word	0x00000000
        /*0010*/ 	.short	0x0000
        /*0012*/ 	.short	0x0000
        /*0014*/ 	.byte	0x00, 0xf5, 0x21, 0x00


	//----- nvinfo : EIATTR_SPARSE_MMA_MASK
	.align		4
.L_104:
        /*0018*/ 	.byte	0x03, 0x50
        /*001a*/ 	.short	0x0000


	//----- nvinfo : EIATTR_MAXREG_COUNT
	.align		4
        /*001c*/ 	.byte	0x03, 0x1b
        /*001e*/ 	.short	0x00ff


	//----- nvinfo : EIATTR_MERCURY_ISA_VERSION
	.align		4
        /*0020*/ 	.byte	0x03, 0x5f
        /*0022*/ 	.short	0x0101


	//----- nvinfo : EIATTR_VRC_CTA_INIT_COUNT
	.align		4
        /*0024*/ 	.byte	0x02, 0x4a
	.zero		1
	.zero		1


	//----- nvinfo : EIATTR_EXIT_INSTR_OFFSETS
	.align		4
        /*0028*/ 	.byte	0x04, 0x1c
        /*002a*/ 	.short	(.L_106 - .L_105)


	//   ....[0]....
.L_105:
        /*002c*/ 	.word	0x000000b0


	//----- nvinfo : EIATTR_CBANK_PARAM_SIZE
	.align		4
.L_106:
        /*0030*/ 	.byte	0x03, 0x19
        /*0032*/ 	.short	0x0008


	//----- nvinfo : EIATTR_PARAM_CBANK
	.align		4
        /*0034*/ 	.byte	0x04, 0x0a
        /*0036*/ 	.short	(.L_108 - .L_107)
	.align		4
.L_107:
        /*0038*/ 	.word	index@(.nv.constant0._Z22normalize_second_arrayPj)
        /*003c*/ 	.short	0x0380
        /*003e*/ 	.short	0x0008


	//----- nvinfo : EIATTR_SW_WAR
	.align		4
.L_108:
        /*0040*/ 	.byte	0x04, 0x36
        /*0042*/ 	.short	(.L_110 - .L_109)
.L_109:
        /*0044*/ 	.word	0x00000008
.L_110:


//--------------------- .nv.info._Z20populate_first_arrayPj --------------------------
	.section	.nv.info._Z20populate_first_arrayPj,"",@"SHT_CUDA_INFO"
	.sectionflags	@""
	.align	4


	//----- nvinfo : EIATTR_CUDA_API_VERSION
	.align		4
        /*0000*/ 	.byte	0x04, 0x37
        /*0002*/ 	.short	(.L_112 - .L_111)
.L_111:
        /*0004*/ 	.word	0x00000082


	//----- nvinfo : EIATTR_KPARAM_INFO
	.align		4
.L_112:
        /*0008*/ 	.byte	0x04, 0x17
        /*000a*/ 	.short	(.L_114 - .L_113)
.L_113:
        /*000c*/ 	.word	0x00000000
        /*0010*/ 	.short	0x0000
        /*0012*/ 	.short	0x0000
        /*0014*/ 	.byte	0x00, 0xf5, 0x21, 0x00


	//----- nvinfo : EIATTR_SPARSE_MMA_MASK
	.align		4
.L_114:
        /*0018*/ 	.byte	0x03, 0x50
        /*001a*/ 	.short	0x0000


	//----- nvinfo : EIATTR_MAXREG_COUNT
	.align		4
        /*001c*/ 	.byte	0x03, 0x1b
        /*001e*/ 	.short	0x00ff


	//----- nvinfo : EIATTR_MERCURY_ISA_VERSION
	.align		4
        /*0020*/ 	.byte	0x03, 0x5f
        /*0022*/ 	.short	0x0101


	//----- nvinfo : EIATTR_VRC_CTA_INIT_COUNT
	.align		4
        /*0024*/ 	.byte	0x02, 0x4a
	.zero		1
	.zero		1


	//----- nvinfo : EIATTR_EXIT_INSTR_OFFSETS
	.align		4
        /*0028*/ 	.byte	0x04, 0x1c
        /*002a*/ 	.short	(.L_116 - .L_115)


	//   ....[0]....
.L_115:
        /*002c*/ 	.word	0x00000090


	//----- nvinfo : EIATTR_CBANK_PARAM_SIZE
	.align		4
.L_116:
        /*0030*/ 	.byte	0x03, 0x19
        /*0032*/ 	.short	0x0008


	//----- nvinfo : EIATTR_PARAM_CBANK
	.align		4
        /*0034*/ 	.byte	0x04, 0x0a
        /*0036*/ 	.short	(.L_118 - .L_117)
	.align		4
.L_117:
        /*0038*/ 	.word	index@(.nv.constant0._Z20populate_first_arrayPj)
        /*003c*/ 	.short	0x0380
        /*003e*/ 	.short	0x0008


	//----- nvinfo : EIATTR_SW_WAR
	.align		4
.L_118:
        /*0040*/ 	.byte	0x04, 0x36
        /*0042*/ 	.short	(.L_120 - .L_119)
.L_119:
        /*0044*/ 	.word	0x00000008
.L_120:


//--------------------- .nv.callgraph             --------------------------
	.section	.nv.callgraph,"",@"SHT_CUDA_CALLGRAPH"
	.align	4
	.sectionentsize	8
	.align		4
        /*0000*/ 	.word	0x00000000
	.align		4
        /*0004*/ 	.word	0xffffffff
	.align		4
        /*0008*/ 	.word	0x00000000
	.align		4
        /*000c*/ 	.word	0xfffffffe
	.align		4
        /*0010*/ 	.word	0x00000000
	.align		4
        /*0014*/ 	.word	0xfffffffd
	.align		4
        /*0018*/ 	.word	0x00000000
	.align		4
        /*001c*/ 	.word	0xfffffffc


//--------------------- .nv.constant4             --------------------------
	.section	.nv.constant4,"a",@progbits
	.align	8
	.align		8
.nv.constant4:
        /*0000*/ 	.dword	precalc_xorwow_matrix
	.align		8
        /*0008*/ 	.dword	precalc_xorwow_offset_matrix
	.align		8
        /*0010*/ 	.dword	mrg32k3aM1
	.align		8
        /*0018*/ 	.dword	mrg32k3aM2
	.align		8
        /*0020*/ 	.dword	mrg32k3aM1SubSeq
	.align		8
        /*0028*/ 	.dword	mrg32k3aM2SubSeq
	.align		8
        /*0030*/ 	.dword	mrg32k3aM1Seq
	.align		8
        /*0038*/ 	.dword	mrg32k3aM2Seq


//--------------------- .nv.constant3             --------------------------
	.section	.nv.constant3,"a",@progbits
	.align	8
.nv.constant3:
	.type		__cr_lgamma_table,@object
	.size		__cr_lgamma_table,(.L_8 - __cr_lgamma_table)
__cr_lgamma_table:
        /*0000*/ 	.byte	0x00, 0x00, 0x00, 0x00, 0x00, 0x00, 0x00, 0x00, 0x00, 0x00, 0x00, 0x00, 0x00, 0x00, 0x00, 0x00
        /*0010*/ 	.byte	0xef, 0x39, 0xfa, 0xfe, 0x42, 0x2e, 0xe6, 0x3f, 0x02, 0x20, 0x2a, 0xfa, 0x0b, 0xab, 0xfc, 0x3f
        /*0020*/ 	.byte	0xf9, 0x2c, 0x92, 0x7c, 0xa7, 0x6c, 0x09, 0x40, 0xc9, 0x79, 0x44, 0x3c, 0x64, 0x26, 0x13, 0x40
        /*0030*/ 	.byte	0xca, 0x01, 0xcf, 0x3a, 0x27, 0x51, 0x1a, 0x40, 0x30, 0xcc, 0x2d, 0xf3, 0xe1, 0x0c, 0x21, 0x40
        /*0040*/ 	.byte	0x0d, 0xb7, 0xfc, 0x82, 0x8e, 0x35, 0x25, 0x40
.L_8:


//--------------------- .text._Z3modPjS_S_        --------------------------
	.section	.text._Z3modPjS_S_,"ax",@progbits
	.align	128
        .global         _Z3modPjS_S_
        .type           _Z3modPjS_S_,@function
        .size           _Z3modPjS_S_,(.L_x_6 - _Z3modPjS_S_)
        .other          _Z3modPjS_S_,@"STO_CUDA_ENTRY STV_DEFAULT"
_Z3modPjS_S_:
.text._Z3modPjS_S_:
[----:B------:R-:W-:Y:S01]  /*0000*/  LDC R1, c[0x0][0x37c] ;  /* 0x0000df00ff017b82 */ /* 0x000fe20000000800 */
[----:B------:R-:W0:Y:S07]  /*0010*/  S2R R0, SR_TID.X ;  /* 0x0000000000007919 */ /* 0x000e2e0000002100 */
[----:B------:R-:W0:Y:S01]  /*0020*/  S2UR UR6, SR_CTAID.X ;  /* 0x00000000000679c3 */ /* 0x000e220000002500 */
[----:B------:R-:W1:Y:S07]  /*0030*/  LDCU.64 UR4, c[0x0][0x358] ;  /* 0x00006b00ff0477ac */ /* 0x000e6e0008000a00 */
[----:B------:R-:W0:Y:S08]  /*0040*/  LDC R9, c[0x0][0x360] ;  /* 0x0000d800ff097b82 */ /* 0x000e300000000800 */
[----:B------:R-:W2:Y:S08]  /*0050*/  LDC.64 R4, c[0x0][0x390] ;  /* 0x0000e400ff047b82 */ /* 0x000eb00000000a00 */
[----:B------:R-:W3:Y:S01]  /*0060*/  LDC.64 R2, c[0x0][0x388] ;  /* 0x0000e200ff027b82 */ /* 0x000ee20000000a00 */
[----:B0-----:R-:W-:-:S04]  /*0070*/  IMAD R9, R9, UR6, R0 ;  /* 0x0000000609097c24 */ /* 0x001fc8000f8e0200 */
[----:B--2---:R-:W-:-:S06]  /*0080*/  IMAD.WIDE.U32 R4, R9, 0x4, R4 ;  /* 0x0000000409047825 */ /* 0x004fcc00078e0004 */
[----:B-1----:R-:W2:Y:S01]  /*0090*/  LDG.E R5, desc[UR4][R4.64] ;  /* 0x0000000404057981 */ /* 0x002ea2000c1e1900 */
[----:B---3--:R-:W-:-:S06]  /*00a0*/  IMAD.WIDE.U32 R2, R9, 0x4, R2 ;  /* 0x0000000409027825 */ /* 0x008fcc00078e0002 */
[----:B------:R-:W3:Y:S01]  /*00b0*/  LDG.E R2, desc[UR4][R2.64] ;  /* 0x0000000402027981 */ /* 0x000ee2000c1e1900 */
[----:B--2---:R-:W0:Y:S01]  /*00c0*/  I2F.U32.RP R0, R5 ;  /* 0x0000000500007306 */ /* 0x004e220000209000 */
[----:B------:R-:W-:Y:S02]  /*00d0*/  IADD3 R11, PT, PT, RZ, -R5, RZ ;  /* 0x80000005ff0b7210 */ /* 0x000fe40007ffe0ff */
[----:B------:R-:W-:-:S05]  /*00e0*/  ISETP.NE.U32.AND P1, PT, R5, RZ, PT ;  /* 0x000000ff0500720c */ /* 0x000fca0003f25070 */
[----:B0-----:R-:W0:Y:S02]  /*00f0*/  MUFU.RCP R0, R0 ;  /* 0x0000000000007308 */ /* 0x001e240000001000 */
[----:B0-----:R-:W-:-:S06]  /*0100*/  IADD3 R6, PT, PT, R0, 0xffffffe, RZ ;  /* 0x0ffffffe00067810 */ /* 0x001fcc0007ffe0ff */
[----:B------:R0:W1:Y:S02]  /*0110*/  F2I.FTZ.U32.TRUNC.NTZ R7, R6 ;  /* 0x0000000600077305 */ /* 0x000064000021f000 */
[----:B0-----:R-:W-:Y:S02]  /*0120*/  HFMA2 R6, -RZ, RZ, 0, 0 ;  /* 0x00000000ff067431 */ /* 0x001fe400000001ff */
[----:B-1----:R-:W-:-:S04]  /*0130*/  IMAD R11, R11, R7, RZ ;  /* 0x000000070b0b7224 */ /* 0x002fc800078e02ff */
[----:B------:R-:W-:-:S06]  /*0140*/  IMAD.HI.U32 R7, R7, R11, R6 ;  /* 0x0000000b07077227 */ /* 0x000fcc00078e0006 */
[----:B---3--:R-:W-:-:S05]  /*0150*/  IMAD.HI.U32 R7, R7, R2, RZ ;  /* 0x0000000207077227 */ /* 0x008fca00078e00ff */
[----:B------:R-:W-:-:S05]  /*0160*/  IADD3 R7, PT, PT, -R7, RZ, RZ ;  /* 0x000000ff07077210 */ /* 0x000fca0007ffe1ff */
[----:B------:R-:W-:Y:S02]  /*0170*/  IMAD R4, R5, R7, R2 ;  /* 0x0000000705047224 */ /* 0x000fe400078e0202 */
[----:B------:R-:W0:Y:S03]  /*0180*/  LDC.64 R2, c[0x0][0x380] ;  /* 0x0000e000ff027b82 */ /* 0x000e260000000a00 */
[----:B------:R-:W-:-:S13]  /*0190*/  ISETP.GE.U32.AND P0, PT, R4, R5, PT ;  /* 0x000000050400720c */ /* 0x000fda0003f06070 */
[----:B------:R-:W-:-:S04]  /*01a0*/  @P0 IADD3 R4, PT, PT, -R5, R4, RZ ;  /* 0x0000000405040210 */ /* 0x000fc80007ffe1ff */
[----:B------:R-:W-:Y:S01]  /*01b0*/  ISETP.GE.U32.AND P0, PT, R4, R5, PT ;  /* 0x000000050400720c */ /* 0x000fe20003f06070 */
[----:B0-----:R-:W-:-:S12]  /*01c0*/  IMAD.WIDE.U32 R2, R9, 0x4, R2 ;  /* 0x0000000409027825 */ /* 0x001fd800078e0002 */
[----:B------:R-:W-:Y:S02]  /*01d0*/  @P0 IADD3 R4, PT, PT, -R5, R4, RZ ;  /* 0x0000000405040210 */ /* 0x000fe40007ffe1ff */
[----:B------:R-:W-:-:S05]  /*01e0*/  @!P1 LOP3.LUT R4, RZ, R5, RZ, 0x33, !PT ;  /* 0x00000005ff049212 */ /* 0x000fca00078e33ff */
[----:B------:R-:W-:Y:S01]  /*01f0*/  STG.E desc[UR4][R2.64], R4 ;  /* 0x0000000402007986 */ /* 0x000fe2000c101904 */
[----:B------:R-:W-:Y:S05]  /*0200*/  EXIT ;  /* 0x000000000000794d */ /* 0x000fea0003800000 */
.L_x_0:
[----:B------:R-:W-:-:S00]  /*0210*/  BRA `(.L_x_0) ;  /* 0xfffffffc00fc7947 */ /* 0x000fc0000383ffff */
[----:B------:R-:W-:-:S00]  /*0220*/  NOP ;  /* 0x0000000000007918 */ /* 0x000fc00000000000 */
        /* <DEDUP_REMOVED lines=13> */
.L_x_6:


//--------------------- .text._Z4multPjS_S_       --------------------------
	.section	.text._Z4multPjS_S_,"ax",@progbits
	.align	128
        .global         _Z4multPjS_S_
        .type           _Z4multPjS_S_,@function
        .size           _Z4multPjS_S_,(.L_x_7 - _Z4multPjS_S_)
        .other          _Z4multPjS_S_,@"STO_CUDA_ENTRY STV_DEFAULT"
_Z4multPjS_S_:
.text._Z4multPjS_S_:
[----:B------:R-:W-:Y:S01]  /*0000*/  LDC R1, c[0x0][0x37c] ;  /* 0x0000df00ff017b82 */ /* 0x000fe20000000800 */
[----:B------:R-:W0:Y:S07]  /*0010*/  S2R R0, SR_TID.X ;  /* 0x0000000000007919 */ /* 0x000e2e0000002100 */
[----:B------:R-:W0:Y:S01]  /*0020*/  S2UR UR6, SR_CTAID.X ;  /* 0x00000000000679c3 */ /* 0x000e220000002500 */
[----:B------:R-:W1:Y:S07]  /*0030*/  LDCU.64 UR4, c[0x0][0x358] ;  /* 0x00006b00ff0477ac */ /* 0x000e6e0008000a00 */
[----:B------:R-:W0:Y:S08]  /*0040*/  LDC R9, c[0x0][0x360] ;  /* 0x0000d800ff097b82 */ /* 0x000e300000000800 */
[----:B------:R-:W2:Y:S08]  /*0050*/  LDC.64 R2, c[0x0][0x388] ;  /* 0x0000e200ff027b82 */ /* 0x000eb00000000a00 */
[----:B------:R-:W3:Y:S01]  /*0060*/  LDC.64 R4, c[0x0][0x390] ;  /* 0x0000e400ff047b82 */ /* 0x000ee20000000a00 */
[----:B0-----:R-:W-:-:S07]  /*0070*/  IMAD R9, R9, UR6, R0 ;  /* 0x0000000609097c24 */ /* 0x001fce000f8e0200 */
[----:B------:R-:W0:Y:S01]  /*0080*/  LDC.64 R6, c[0x0][0x380] ;  /* 0x0000e000ff067b82 */ /* 0x000e220000000a00 */
[----:B--2---:R-:W-:-:S06]  /*0090*/  IMAD.WIDE.U32 R2, R9, 0x4, R2 ;  /* 0x0000000409027825 */ /* 0x004fcc00078e0002 */
[----:B-1----:R-:W2:Y:S01]  /*00a0*/  LDG.E R2, desc[UR4][R2.64] ;  /* 0x0000000402027981 */ /* 0x002ea2000c1e1900 */
[----:B---3--:R-:W-:-:S06]  /*00b0*/  IMAD.WIDE.U32 R4, R9, 0x4, R4 ;  /* 0x0000000409047825 */ /* 0x008fcc00078e0004 */
[----:B------:R-:W2:Y:S01]  /*00c0*/  LDG.E R5, desc[UR4][R4.64] ;  /* 0x0000000404057981 */ /* 0x000ea2000c1e1900 */
[----:B0-----:R-:W-:-:S04]  /*00d0*/  IMAD.WIDE.U32 R6, R9, 0x4, R6 ;  /* 0x0000000409067825 */ /* 0x001fc800078e0006 */
[----:B--2---:R-:W-:-:S05]  /*00e0*/  IMAD R9, R2, R5, RZ ;  /* 0x0000000502097224 */ /* 0x004fca00078e02ff */
[----:B------:R-:W-:Y:S01]  /*00f0*/  STG.E desc[UR4][R6.64], R9 ;  /* 0x0000000906007986 */ /* 0x000fe2000c101904 */
[----:B------:R-:W-:Y:S05]  /*0100*/  EXIT ;  /* 0x000000000000794d */ /* 0x000fea0003800000 */
.L_x_1:
        /* <DEDUP_REMOVED lines=15> */
.L_x_7:


//--------------------- .text._Z8subtractPjS_S_   --------------------------
	.section	.text._Z8subtractPjS_S_,"ax",@progbits
	.align	128
        .global         _Z8subtractPjS_S_
        .type           _Z8subtractPjS_S_,@function
        .size           _Z8subtractPjS_S_,(.L_x_8 - _Z8subtractPjS_S_)
        .other          _Z8subtractPjS_S_,@"STO_CUDA_ENTRY STV_DEFAULT"
_Z8subtractPjS_S_:
.text._Z8subtractPjS_S_:
        /* <DEDUP_REMOVED lines=13> */
[----:B0-----:R-:W-:Y:S01]  /*00d0*/  IMAD.WIDE.U32 R6, R9, 0x4, R6 ;  /* 0x0000000409067825 */ /* 0x001fe200078e0006 */
[----:B--2---:R-:W-:-:S05]  /*00e0*/  IADD3 R9, PT, PT, R2, -R5, RZ ;  /* 0x8000000502097210 */ /* 0x004fca0007ffe0ff */
[----:B------:R-:W-:Y:S01]  /*00f0*/  STG.E desc[UR4][R6.64], R9 ;  /* 0x0000000906007986 */ /* 0x000fe2000c101904 */
[----:B------:R-:W-:Y:S05]  /*0100*/  EXIT ;  /* 0x000000000000794d */ /* 0x000fea0003800000 */
.L_x_2:
        /* <DEDUP_REMOVED lines=15> */
.L_x_8:


//--------------------- .text._Z3addPjS_S_        --------------------------
	.section	.text._Z3addPjS_S_,"ax",@progbits
	.align	128
        .global         _Z3addPjS_S_
        .type           _Z3addPjS_S_,@function
        .size           _Z3addPjS_S_,(.L_x_9 - _Z3addPjS_S_)
        .other          _Z3addPjS_S_,@"STO_CUDA_ENTRY STV_DEFAULT"
_Z3addPjS_S_:
.text._Z3addPjS_S_:
        /* <DEDUP_REMOVED lines=14> */
[----:B--2---:R-:W-:-:S05]  /*00e0*/  IADD3 R9, PT, PT, R2, R5, RZ ;  /* 0x0000000502097210 */ /* 0x004fca0007ffe0ff */
[----:B------:R-:W-:Y:S01]  /*00f0*/  STG.E desc[UR4][R6.64], R9 ;  /* 0x0000000906007986 */ /* 0x000fe2000c101904 */
[----:B------:R-:W-:Y:S05]  /*0100*/  EXIT ;  /* 0x000000000000794d */ /* 0x000fea0003800000 */
.L_x_3:
        /* <DEDUP_REMOVED lines=15> */
.L_x_9:


//--------------------- .text._Z22normalize_second_arrayPj --------------------------
	.section	.text._Z22normalize_second_arrayPj,"ax",@progbits
	.align	128
        .global         _Z22normalize_second_arrayPj
        .type           _Z22normalize_second_arrayPj,@function
        .size           _Z22normalize_second_arrayPj,(.L_x_10 - _Z22normalize_second_arrayPj)
        .other          _Z22normalize_second_arrayPj,@"STO_CUDA_ENTRY STV_DEFAULT"
_Z22normalize_second_arrayPj:
.text._Z22normalize_second_arrayPj:
[----:B------:R-:W-:Y:S01]  /*0000*/  LDC R1, c[0x0][0x37c] ;  /* 0x0000df00ff017b82 */ /* 0x000fe20000000800 */
[----:B------:R-:W0:Y:S07]  /*0010*/  S2R R0, SR_TID.X ;  /* 0x0000000000007919 */ /* 0x000e2e0000002100 */
[----:B------:R-:W0:Y:S01]  /*0020*/  S2UR UR6, SR_CTAID.X ;  /* 0x00000000000679c3 */ /* 0x000e220000002500 */
[----:B------:R-:W1:Y:S07]  /*0030*/  LDCU.64 UR4, c[0x0][0x358] ;  /* 0x00006b00ff0477ac */ /* 0x000e6e0008000a00 */
[----:B------:R-:W0:Y:S08]  /*0040*/  LDC R5, c[0x0][0x360] ;  /* 0x0000d800ff057b82 */ /* 0x000e300000000800 */
[----:B------:R-:W2:Y:S01]  /*0050*/  LDC.64 R2, c[0x0][0x380] ;  /* 0x0000e000ff027b82 */ /* 0x000ea20000000a00 */
[----:B0-----:R-:W-:-:S04]  /*0060*/  IMAD R5, R5, UR6, R0 ;  /* 0x0000000605057c24 */ /* 0x001fc8000f8e0200 */
[----:B--2---:R-:W-:-:S05]  /*0070*/  IMAD.WIDE.U32 R2, R5, 0x4, R2 ;  /* 0x0000000405027825 */ /* 0x004fca00078e0002 */
[----:B-1----:R-:W2:Y:S02]  /*0080*/  LDG.E R0, desc[UR4][R2.64] ;  /* 0x0000000402007981 */ /* 0x002ea4000c1e1900 */
[----:B--2---:R-:W-:-:S05]  /*0090*/  LOP3.LUT R5, R0, 0x3, RZ, 0xc0, !PT ;  /* 0x0000000300057812 */ /* 0x004fca00078ec0ff */
[----:B------:R-:W-:Y:S01]  /*00a0*/  STG.E desc[UR4][R2.64], R5 ;  /* 0x0000000502007986 */ /* 0x000fe2000c101904 */
[----:B------:R-:W-:Y:S05]  /*00b0*/  EXIT ;  /* 0x000000000000794d */ /* 0x000fea0003800000 */
.L_x_4:
        /* <DEDUP_REMOVED lines=12> */
.L_x_10:


//--------------------- .text._Z20populate_first_arrayPj --------------------------
	.section	.text._Z20populate_first_arrayPj,"ax",@progbits
	.align	128
        .global         _Z20populate_first_arrayPj
        .type           _Z20populate_first_arrayPj,@function
        .size           _Z20populate_first_arrayPj,(.L_x_11 - _Z20populate_first_arrayPj)
        .other          _Z20populate_first_arrayPj,@"STO_CUDA_ENTRY STV_DEFAULT"
_Z20populate_first_arrayPj:
.text._Z20populate_first_arrayPj:
        /* <DEDUP_REMOVED lines=8> */
[----:B-1----:R-:W-:Y:S01]  /*0080*/  STG.E desc[UR4][R2.64], R5 ;  /* 0x0000000502007986 */ /* 0x002fe2000c101904 */
[----:B------:R-:W-:Y:S05]  /*0090*/  EXIT ;  /* 0x000000000000794d */ /* 0x000fea0003800000 */
.L_x_5:
        /* <DEDUP_REMOVED lines=14> */
.L_x_11:


//--------------------- .nv.global.init           --------------------------
	.section	.nv.global.init,"aw",@progbits
	.align	4
.nv.global.init:
	.type		mrg32k3aM1SubSeq,@object
	.size		mrg32k3aM1SubSeq,(mrg32k3aM2SubSeq - mrg32k3aM1SubSeq)
mrg32k3aM1SubSeq:
        /*0000*/ 	.byte	0x0b, 0xcc, 0xee, 0x04, 0x73, 0x29, 0x8b, 0x6f, 0xf6, 0x53, 0x03, 0xf6, 0x23, 0xf6, 0xea, 0xda
        /* <DEDUP_REMOVED lines=125> */
	.type		mrg32k3aM2SubSeq,@object
	.size		mrg32k3aM2SubSeq,(mrg32k3aM1 - mrg32k3aM2SubSeq)
mrg32k3aM2SubSeq:
        /* <DEDUP_REMOVED lines=126> */
	.type		mrg32k3aM1,@object
	.size		mrg32k3aM1,(mrg32k3aM1Seq - mrg32k3aM1)
mrg32k3aM1:
        /* <DEDUP_REMOVED lines=144> */
	.type		mrg32k3aM1Seq,@object
	.size		mrg32k3aM1Seq,(mrg32k3aM2 - mrg32k3aM1Seq)
mrg32k3aM1Seq:
        /* <DEDUP_REMOVED lines=144> */
	.type		mrg32k3aM2,@object
	.size		mrg32k3aM2,(mrg32k3aM2Seq - mrg32k3aM2)
mrg32k3aM2:
        /* <DEDUP_REMOVED lines=144> */
	.type		mrg32k3aM2Seq,@object
	.size		mrg32k3aM2Seq,(precalc_xorwow_matrix - mrg32k3aM2Seq)
mrg32k3aM2Seq:
        /* <DEDUP_REMOVED lines=144> */
	.type		precalc_xorwow_matrix,@object
	.size		precalc_xorwow_matrix,(precalc_xorwow_offset_matrix - precalc_xorwow_matrix)
precalc_xorwow_matrix:
        /* <DEDUP_REMOVED lines=6400> */
	.type		precalc_xorwow_offset_matrix,@object
	.size		precalc_xorwow_offset_matrix,(.L_1 - precalc_xorwow_offset_matrix)
precalc_xorwow_offset_matrix:
        /* <DEDUP_REMOVED lines=6400> */
.L_1:


//--------------------- .nv.shared.reserved.0     --------------------------
	.section	.nv.shared.reserved.0,"aw",@nobits
	.weak		__nv_reservedSMEM_offset_0_alias
	.size		__nv_reservedSMEM_offset_0_alias, 0, 64
	.other		__nv_reservedSMEM_offset_0_alias,@"STO_CUDA_RESERVED_SHARED STV_DEFAULT"
__nv_reservedSMEM_offset_0_alias:
	.zero		0
	.zero		64


//--------------------- .nv.constant0._Z3modPjS_S_ --------------------------
	.section	.nv.constant0._Z3modPjS_S_,"a",@progbits
	.sectionflags	@""
	.align	4
.nv.constant0._Z3modPjS_S_:
	.zero		920


//--------------------- .nv.constant0._Z4multPjS_S_ --------------------------
	.section	.nv.constant0._Z4multPjS_S_,"a",@progbits
	.sectionflags	@""
	.align	4
.nv.constant0._Z4multPjS_S_:
	.zero		920


//--------------------- .nv.constant0._Z8subtractPjS_S_ --------------------------
	.section	.nv.constant0._Z8subtractPjS_S_,"a",@progbits
	.sectionflags	@""
	.align	4
.nv.constant0._Z8subtractPjS_S_:
	.zero		920


//--------------------- .nv.constant0._Z3addPjS_S_ --------------------------
	.section	.nv.constant0._Z3addPjS_S_,"a",@progbits
	.sectionflags	@""
	.align	4
.nv.constant0._Z3addPjS_S_:
	.zero		920


//--------------------- .nv.constant0._Z22normalize_second_arrayPj --------------------------
	.section	.nv.constant0._Z22normalize_second_arrayPj,"a",@progbits
	.sectionflags	@""
	.align	4
.nv.constant0._Z22normalize_second_arrayPj:
	.zero		904


//--------------------- .nv.constant0._Z20populate_first_arrayPj --------------------------
	.section	.nv.constant0._Z20populate_first_arrayPj,"a",@progbits
	.sectionflags	@""
	.align	4
.nv.constant0._Z20populate_first_arrayPj:
	.zero		904


//--------------------- SYMBOLS --------------------------

	.type		.nv.reservedSmem.offset0,@object
	.size		.nv.reservedSmem.offset0,0x4
